	.headerflags	@"EF_CUDA_TEXMODE_UNIFIED EF_CUDA_64BIT_ADDRESS EF_CUDA_ACCELERATORS EF_CUDA_SM90 EF_CUDA_VIRTUAL_SM(EF_CUDA_SM90)"
	.elftype	@"ET_EXEC"


//--------------------- .nv.info                  --------------------------
	.section	.nv.info,"",@"SHT_CUDA_INFO"
	.align	4


	//----- nvinfo : EIATTR_REGCOUNT
	.align		4
        /*0000*/ 	.byte	0x04, 0x2f
        /*0002*/ 	.short	(.L_1 - .L_0)
	.align		4
.L_0:
        /*0004*/ 	.word	index@(triton_poi_fused_cat_12)
        /*0008*/ 	.word	0x00000020


	//----- nvinfo : EIATTR_MIN_STACK_SIZE
	.align		4
.L_1:
        /*000c*/ 	.byte	0x04, 0x12
        /*000e*/ 	.short	(.L_3 - .L_2)
	.align		4
.L_2:
        /*0010*/ 	.word	index@(triton_poi_fused_cat_12)
        /*0014*/ 	.word	0x00000000


	//----- nvinfo : EIATTR_FRAME_SIZE
	.align		4
.L_3:
        /*0018*/ 	.byte	0x04, 0x11
        /*001a*/ 	.short	(.L_5 - .L_4)
	.align		4
.L_4:
        /*001c*/ 	.word	index@(triton_poi_fused_cat_12)
        /*0020*/ 	.word	0x00000000


	//----- nvinfo : EIATTR_MIN_STACK_SIZE
	.align		4
.L_5:
        /*0024*/ 	.byte	0x04, 0x12
        /*0026*/ 	.short	(.L_7 - .L_6)
	.align		4
.L_6:
        /*0028*/ 	.word	index@(triton_poi_fused_cat_12)
        /*002c*/ 	.word	0x00000000
.L_7:


//--------------------- .nv.info.triton_poi_fused_cat_12 --------------------------
	.section	.nv.info.triton_poi_fused_cat_12,"",@"SHT_CUDA_INFO"
	.sectionflags	@""
	.align	4


	//----- nvinfo : EIATTR_CUDA_API_VERSION
	.align		4
        /*0000*/ 	.byte	0x04, 0x37
        /*0002*/ 	.short	(.L_9 - .L_8)
.L_8:
        /*0004*/ 	.word	0x0000007c


	//----- nvinfo : EIATTR_KPARAM_INFO
	.align		4
.L_9:
        /*0008*/ 	.byte	0x04, 0x17
        /*000a*/ 	.short	(.L_11 - .L_10)
.L_10:
        /*000c*/ 	.word	0x00000000
        /*0010*/ 	.short	0x0004
        /*0012*/ 	.short	0x0020
        /*0014*/ 	.byte	0x00, 0xf0, 0x11, 0x00


	//----- nvinfo : EIATTR_KPARAM_INFO
	.align		4
.L_11:
        /*0018*/ 	.byte	0x04, 0x17
        /*001a*/ 	.short	(.L_13 - .L_12)
.L_12:
        /*001c*/ 	.word	0x00000000
        /*0020*/ 	.short	0x0003
        /*0022*/ 	.short	0x0018
        /*0024*/ 	.byte	0x00, 0xf4, 0x21, 0x00


	//----- nvinfo : EIATTR_KPARAM_INFO
	.align		4
.L_13:
        /*0028*/ 	.byte	0x04, 0x17
        /*002a*/ 	.short	(.L_15 - .L_14)
.L_14:
        /*002c*/ 	.word	0x00000000
        /*0030*/ 	.short	0x0002
        /*0032*/ 	.short	0x0010
        /*0034*/ 	.byte	0x00, 0xf4, 0x21, 0x00


	//----- nvinfo : EIATTR_KPARAM_INFO
	.align		4
.L_15:
        /*0038*/ 	.byte	0x04, 0x17
        /*003a*/ 	.short	(.L_17 - .L_16)
.L_16:
        /*003c*/ 	.word	0x00000000
        /*0040*/ 	.short	0x0001
        /*0042*/ 	.short	0x0008
        /*0044*/ 	.byte	0x00, 0xf4, 0x21, 0x00


	//----- nvinfo : EIATTR_KPARAM_INFO
	.align		4
.L_17:
        /*0048*/ 	.byte	0x04, 0x17
        /*004a*/ 	.short	(.L_19 - .L_18)
.L_18:
        /*004c*/ 	.word	0x00000000
        /*0050*/ 	.short	0x0000
        /*0052*/ 	.short	0x0000
        /*0054*/ 	.byte	0x00, 0xf4, 0x21, 0x00


	//----- nvinfo : EIATTR_SPARSE_MMA_MASK
	.align		4
.L_19:
        /*0058*/ 	.byte	0x03, 0x50
        /*005a*/ 	.short	0x0000


	//----- nvinfo : EIATTR_MAXREG_COUNT
	.align		4
        /*005c*/ 	.byte	0x03, 0x1b
        /*005e*/ 	.short	0x00ff


	//----- nvinfo : EIATTR_EXIT_INSTR_OFFSETS
	.align		4
        /*0060*/ 	.byte	0x04, 0x1c
        /*0062*/ 	.short	(.L_21 - .L_20)


	//   ....[0]....
.L_20:
        /*0064*/ 	.word	0x000007f0


	//----- nvinfo : EIATTR_REQNTID
	.align		4
.L_21:
        /*0068*/ 	.byte	0x04, 0x10
        /*006a*/ 	.short	(.L_23 - .L_22)
.L_22:
        /*006c*/ 	.word	0x00000080
        /*0070*/ 	.word	0x00000001
        /*0074*/ 	.word	0x00000001


	//----- nvinfo : EIATTR_CBANK_PARAM_SIZE
	.align		4
.L_23:
        /*0078*/ 	.byte	0x03, 0x19
        /*007a*/ 	.short	0x0024


	//----- nvinfo : EIATTR_PARAM_CBANK
	.align		4
        /*007c*/ 	.byte	0x04, 0x0a
        /*007e*/ 	.short	(.L_25 - .L_24)
	.align		4
.L_24:
        /*0080*/ 	.word	index@(.nv.constant0.triton_poi_fused_cat_12)
        /*0084*/ 	.short	0x0210
        /*0086*/ 	.short	0x0024


	//----- nvinfo : EIATTR_SW_WAR
	.align		4
.L_25:
        /*0088*/ 	.byte	0x04, 0x36
        /*008a*/ 	.short	(.L_27 - .L_26)
.L_26:
        /*008c*/ 	.word	0x00000008
.L_27:


//--------------------- .nv.callgraph             --------------------------
	.section	.nv.callgraph,"",@"SHT_CUDA_CALLGRAPH"
	.align	4
	.sectionentsize	8
	.align		4
        /*0000*/ 	.word	0x00000000
	.align		4
        /*0004*/ 	.word	0xffffffff
	.align		4
        /*0008*/ 	.word	0x00000000
	.align		4
        /*000c*/ 	.word	0xfffffffe
	.align		4
        /*0010*/ 	.word	0x00000000
	.align		4
        /*0014*/ 	.word	0xfffffffd
	.align		4
        /*0018*/ 	.word	0x00000000
	.align		4
        /*001c*/ 	.word	0xfffffffc


//--------------------- .text.triton_poi_fused_cat_12 --------------------------
	.section	.text.triton_poi_fused_cat_12,"ax",@progbits
	.align	128
        .global         triton_poi_fused_cat_12
        .type           triton_poi_fused_cat_12,@function
        .size           triton_poi_fused_cat_12,(.L_x_1 - triton_poi_fused_cat_12)
        .other          triton_poi_fused_cat_12,@"STO_CUDA_ENTRY STV_DEFAULT"
triton_poi_fused_cat_12:
.text.triton_poi_fused_cat_12:
[----:B------:R-:W-:Y:S01]  /*0000*/  LDC R1, c[0x0][0x28] ;  /* 0x00000a00ff017b82 */ /* 0x000fe20000000800 */
[----:B------:R-:W1:Y:S07]  /*0010*/  S2R R0, SR_TID.X ;  /* 0x0000000000007919 */ /* 0x000e6e0000002100 */
[----:B------:R-:W2:Y:S01]  /*0020*/  LDC.64 R12, c[0x0][0x210] ;  /* 0x00008400ff0c7b82 */ /* 0x000ea20000000a00 */
[----:B------:R-:W-:Y:S01]  /*0030*/  IMAD.MOV.U32 R16, RZ, RZ, RZ ;  /* 0x000000ffff107224 */ /* 0x000fe200078e00ff */
[----:B------:R-:W-:Y:S01]  /*0040*/  CS2R R4, SRZ ;  /* 0x0000000000047805 */ /* 0x000fe2000001ff00 */
[----:B------:R-:W3:Y:S01]  /*0050*/  S2R R2, SR_CTAID.X ;  /* 0x0000000000027919 */ /* 0x000ee20000002500 */
[----:B------:R-:W-:Y:S01]  /*0060*/  CS2R R6, SRZ ;  /* 0x0000000000067805 */ /* 0x000fe2000001ff00 */
[----:B------:R-:W-:-:S03]  /*0070*/  ULDC.64 UR4, c[0x0][0x208] ;  /* 0x0000820000047ab9 */ /* 0x000fc60000000a00 */
[----:B------:R-:W4:Y:S01]  /*0080*/  LDC.64 R14, c[0x0][0x218] ;  /* 0x00008600ff0e7b82 */ /* 0x000f220000000a00 */
[----:B------:R-:W-:Y:S01]  /*0090*/  CS2R R24, SRZ ;  /* 0x0000000000187805 */ /* 0x000fe2000001ff00 */
[----:B------:R-:W-:Y:S01]  /*00a0*/  IMAD.MOV.U32 R28, RZ, RZ, RZ ;  /* 0x000000ffff1c7224 */ /* 0x000fe200078e00ff */
[----:B------:R-:W-:Y:S01]  /*00b0*/  ULDC.64 UR6, c[0x0][0x220] ;  /* 0x0000880000067ab9 */ /* 0x000fe20000000a00 */
[----:B-1----:R-:W-:Y:S01]  /*00c0*/  IMAD.SHL.U32 R0, R0, 0x4, RZ ;  /* 0x0000000400007824 */ /* 0x002fe200078e00ff */
[----:B---3--:R-:W-:-:S04]  /*00d0*/  SHF.R.S32.HI R3, RZ, 0x15, R2 ;  /* 0x00000015ff037819 */ /* 0x008fc80000011402 */
[----:B------:R-:W-:Y:S02]  /*00e0*/  LOP3.LUT R21, R0, 0x1fc, RZ, 0xc0, !PT ;  /* 0x000001fc00157812 */ /* 0x000fe400078ec0ff */
[----:B------:R-:W-:-:S03]  /*00f0*/  SGXT R0, R3, 0x1 ;  /* 0x000000010300781a */ /* 0x000fc60000000200 */
[----:B------:R-:W-:-:S05]  /*0100*/  IMAD R21, R2, 0x400, R21 ;  /* 0x0000040002157824 */ /* 0x000fca00078e0215 */
[CC--:B------:R-:W-:Y:S02]  /*0110*/  LEA.HI R18, R0.reuse, R21.reuse, RZ, 0xc ;  /* 0x0000001500127211 */ /* 0x0c0fe400078f60ff */
[----:B------:R-:W-:Y:S02]  /*0120*/  LEA.HI R3, R0, R21, RZ, 0x13 ;  /* 0x0000001500037211 */ /* 0x000fe400078f98ff */
[----:B------:R-:W-:Y:S02]  /*0130*/  SHF.R.S32.HI R19, RZ, 0xc, R18 ;  /* 0x0000000cff137819 */ /* 0x000fe40000011412 */
[----:B------:R-:W-:Y:S02]  /*0140*/  SHF.R.S32.HI R22, RZ, 0x13, R3 ;  /* 0x00000013ff167819 */ /* 0x000fe40000011403 */
[----:B------:R-:W-:Y:S02]  /*0150*/  LEA.HI R2, R19, R19, RZ, 0x7 ;  /* 0x0000001313027211 */ /* 0x000fe400078f38ff */
[----:B------:R-:W-:Y:S01]  /*0160*/  LOP3.LUT R3, R3, 0xfff80000, RZ, 0xc0, !PT ;  /* 0xfff8000003037812 */ /* 0x000fe200078ec0ff */
[----:B------:R-:W-:Y:S01]  /*0170*/  IMAD.SHL.U32 R22, R22, 0x40000, RZ ;  /* 0x0004000016167824 */ /* 0x000fe200078e00ff */
[----:B------:R-:W-:-:S04]  /*0180*/  LOP3.LUT R2, R2, 0xffffff80, RZ, 0xc0, !PT ;  /* 0xffffff8002027812 */ /* 0x000fc800078ec0ff */
[----:B------:R-:W-:Y:S01]  /*0190*/  IADD3 R3, R22, R21, -R3 ;  /* 0x0000001516037210 */ /* 0x000fe20007ffe803 */
[----:B------:R-:W-:-:S04]  /*01a0*/  IMAD.IADD R19, R19, 0x1, -R2 ;  /* 0x0000000113137824 */ /* 0x000fc800078e0a02 */
[----:B--2---:R-:W-:Y:S01]  /*01b0*/  IMAD.WIDE R2, R3, 0x4, R12 ;  /* 0x0000000403027825 */ /* 0x004fe200078e020c */
[----:B------:R-:W-:-:S03]  /*01c0*/  ISETP.GE.AND P2, PT, R19, 0x40, PT ;  /* 0x000000401300780c */ /* 0x000fc60003f46270 */
[----:B----4-:R-:W-:-:S10]  /*01d0*/  IMAD.WIDE R10, R19, 0x4, R14 ;  /* 0x00000004130a7825 */ /* 0x010fd400078e020e */
[----:B------:R1:W2:Y:S04]  /*01e0*/  @!P2 LDG.E.128 R4, desc[UR4][R2.64] ;  /* 0x000000040204a981 */ /* 0x0002a8000c1e1d00 */
[----:B------:R-:W3:Y:S01]  /*01f0*/  @!P2 LDG.E.EL R16, desc[UR4][R10.64] ;  /* 0x000000040a10a981 */ /* 0x000ee2000c2e1900 */
[----:B------:R-:W-:Y:S01]  /*0200*/  VIADD R23, R21, 0x200 ;  /* 0x0000020015177836 */ /* 0x000fe20000000000 */
[----:B------:R-:W-:Y:S01]  /*0210*/  LOP3.LUT R18, R18, 0xfffff000, RZ, 0xc0, !PT ;  /* 0xfffff00012127812 */ /* 0x000fe200078ec0ff */
[----:B------:R-:W-:Y:S01]  /*0220*/  IMAD.MOV.U32 R20, RZ, RZ, RZ ;  /* 0x000000ffff147224 */ /* 0x000fe200078e00ff */
[----:B------:R-:W4:Y:S02]  /*0230*/  @!P2 LDG.E.EL R24, desc[UR4][R10.64] ;  /* 0x000000040a18a981 */ /* 0x000f24000c2e1900 */
[----:B------:R-:W-:-:S02]  /*0240*/  LEA.HI R26, R0, R23, RZ, 0xc ;  /* 0x00000017001a7211 */ /* 0x000fc400078f60ff */
[----:B------:R-:W-:Y:S01]  /*0250*/  LEA.HI R8, R0, R23, RZ, 0x13 ;  /* 0x0000001700087211 */ /* 0x000fe200078f98ff */
[----:B------:R-:W5:Y:S01]  /*0260*/  @!P2 LDG.E.EL R25, desc[UR4][R10.64] ;  /* 0x000000040a19a981 */ /* 0x000f62000c2e1900 */
[----:B------:R-:W-:Y:S02]  /*0270*/  SHF.R.S32.HI R17, RZ, 0xc, R26 ;  /* 0x0000000cff117819 */ /* 0x000fe4000001141a */
[----:B------:R-:W-:Y:S01]  /*0280*/  SHF.R.S32.HI R27, RZ, 0x13, R8 ;  /* 0x00000013ff1b7819 */ /* 0x000fe20000011408 */
[----:B------:R1:W4:Y:S01]  /*0290*/  @!P2 LDG.E.EL R28, desc[UR4][R10.64] ;  /* 0x000000040a1ca981 */ /* 0x000322000c2e1900 */
[----:B------:R-:W-:Y:S02]  /*02a0*/  LEA.HI R0, R17, R17, RZ, 0x7 ;  /* 0x0000001111007211 */ /* 0x000fe400078f38ff */
[----:B------:R-:W-:Y:S01]  /*02b0*/  LOP3.LUT R8, R8, 0xfff80000, RZ, 0xc0, !PT ;  /* 0xfff8000008087812 */ /* 0x000fe200078ec0ff */
[----:B------:R-:W-:Y:S01]  /*02c0*/  IMAD.SHL.U32 R27, R27, 0x40000, RZ ;  /* 0x000400001b1b7824 */ /* 0x000fe200078e00ff */
[----:B------:R-:W-:-:S02]  /*02d0*/  LOP3.LUT R0, R0, 0xffffff80, RZ, 0xc0, !PT ;  /* 0xffffff8000007812 */ /* 0x000fc400078ec0ff */
[----:B------:R-:W-:Y:S02]  /*02e0*/  LOP3.LUT R26, R26, 0xfffff000, RZ, 0xc0, !PT ;  /* 0xfffff0001a1a7812 */ /* 0x000fe400078ec0ff */
[----:B-1----:R-:W-:Y:S01]  /*02f0*/  IADD3 R3, R27, R23, -R8 ;  /* 0x000000171b037210 */ /* 0x002fe20007ffe808 */
[----:B------:R-:W-:Y:S01]  /*0300*/  IMAD.IADD R17, R17, 0x1, -R0 ;  /* 0x0000000111117824 */ /* 0x000fe200078e0a00 */
[----:B------:R-:W-:Y:S01]  /*0310*/  CS2R R8, SRZ ;  /* 0x0000000000087805 */ /* 0x000fe2000001ff00 */
[----:B------:R-:W-:Y:S02]  /*0320*/  IMAD.IADD R26, R23, 0x1, -R26 ;  /* 0x00000001171a7824 */ /* 0x000fe400078e0a1a */
[----:B------:R-:W-:Y:S01]  /*0330*/  IMAD.WIDE R12, R3, 0x4, R12 ;  /* 0x00000004030c7825 */ /* 0x000fe200078e020c */
[C---:B------:R-:W-:Y:S02]  /*0340*/  ISETP.GE.AND P1, PT, R17.reuse, 0x40, PT ;  /* 0x000000401100780c */ /* 0x040fe40003f26270 */
[----:B------:R-:W-:Y:S01]  /*0350*/  CS2R R2, SRZ ;  /* 0x0000000000027805 */ /* 0x000fe2000001ff00 */
[----:B------:R-:W-:Y:S01]  /*0360*/  IMAD.MOV.U32 R0, RZ, RZ, RZ ;  /* 0x000000ffff007224 */ /* 0x000fe200078e00ff */
[----:B------:R-:W-:Y:S01]  /*0370*/  CS2R R10, SRZ ;  /* 0x00000000000a7805 */ /* 0x000fe2000001ff00 */
[----:B------:R-:W-:-:S04]  /*0380*/  IMAD.WIDE R14, R17, 0x4, R14 ;  /* 0x00000004110e7825 */ /* 0x000fc800078e020e */
[----:B------:R-:W-:Y:S02]  /*0390*/  IMAD.IADD R23, R21, 0x1, -R18 ;  /* 0x0000000115177824 */ /* 0x000fe400078e0a12 */
[----:B------:R-:W-:Y:S02]  /*03a0*/  IMAD.SHL.U32 R18, R19, 0x1000, RZ ;  /* 0x0000100013127824 */ /* 0x000fe400078e00ff */
[----:B------:R-:W5:Y:S04]  /*03b0*/  @!P1 LDG.E.EL R20, desc[UR4][R14.64] ;  /* 0x000000040e149981 */ /* 0x000f68000c2e1900 */
[----:B------:R-:W5:Y:S04]  /*03c0*/  @!P1 LDG.E.EL R3, desc[UR4][R14.64] ;  /* 0x000000040e039981 */ /* 0x000f68000c2e1900 */
[----:B------:R-:W5:Y:S04]  /*03d0*/  @!P1 LDG.E.EL R0, desc[UR4][R14.64] ;  /* 0x000000040e009981 */ /* 0x000f68000c2e1900 */
[----:B------:R1:W5:Y:S04]  /*03e0*/  @!P1 LDG.E.EL R2, desc[UR4][R14.64] ;  /* 0x000000040e029981 */ /* 0x000368000c2e1900 */
[----:B------:R1:W5:Y:S02]  /*03f0*/  @!P1 LDG.E.128 R8, desc[UR4][R12.64] ;  /* 0x000000040c089981 */ /* 0x000364000c1e1d00 */
[----:B-1----:R-:W-:-:S02]  /*0400*/  SHF.R.S32.HI R15, RZ, 0x1f, R22 ;  /* 0x0000001fff0f7819 */ /* 0x002fc40000011416 */
[----:B------:R-:W-:Y:S02]  /*0410*/  IADD3 R22, P3, P4, R18, R23, R22 ;  /* 0x0000001712167210 */ /* 0x000fe40007c7e016 */
[----:B------:R-:W-:Y:S01]  /*0420*/  SHF.R.S32.HI R23, RZ, 0x1f, R23 ;  /* 0x0000001fff177819 */ /* 0x000fe20000011417 */
[----:B0-----:R-:W-:Y:S01]  /*0430*/  IMAD.SHL.U32 R12, R17, 0x1000, RZ ;  /* 0x00001000110c7824 */ /* 0x001fe200078e00ff */
[----:B------:R-:W-:Y:S02]  /*0440*/  SHF.R.S32.HI R18, RZ, 0x1f, R18 ;  /* 0x0000001fff127819 */ /* 0x000fe40000011412 */
[----:B------:R-:W-:Y:S02]  /*0450*/  ISETP.GT.AND P0, PT, R19, 0x3f, PT ;  /* 0x0000003f1300780c */ /* 0x000fe40003f04270 */
[----:B------:R-:W-:Y:S02]  /*0460*/  IADD3.X R13, R18, R23, R15, P3, P4 ;  /* 0x00000017120d7210 */ /* 0x000fe40001fe840f */
[----:B------:R-:W-:-:S02]  /*0470*/  IADD3 R18, P4, P5, R12, R26, R27 ;  /* 0x0000001a0c127210 */ /* 0x000fc40007d9e01b */
[----:B------:R-:W-:Y:S02]  /*0480*/  SHF.R.S32.HI R15, RZ, 0x1f, R26 ;  /* 0x0000001fff0f7819 */ /* 0x000fe4000001141a */
[----:B------:R-:W-:Y:S02]  /*0490*/  SHF.R.S32.HI R14, RZ, 0x1f, R27 ;  /* 0x0000001fff0e7819 */ /* 0x000fe4000001141b */
[----:B------:R-:W-:Y:S02]  /*04a0*/  SHF.R.S32.HI R19, RZ, 0x1f, R12 ;  /* 0x0000001fff137819 */ /* 0x000fe4000001140c */
[----:B------:R-:W-:Y:S02]  /*04b0*/  LEA R26, P3, R22, UR6, 0x2 ;  /* 0x00000006161a7c11 */ /* 0x000fe4000f8610ff */
[----:B------:R-:W-:Y:S02]  /*04c0*/  IADD3.X R19, R19, R15, R14, P4, P5 ;  /* 0x0000000f13137210 */ /* 0x000fe400027ea40e */
[----:B------:R-:W-:-:S02]  /*04d0*/  CS2R R14, SRZ ;  /* 0x00000000000e7805 */ /* 0x000fc4000001ff00 */
[----:B------:R-:W-:Y:S02]  /*04e0*/  LEA.HI.X R27, R22, UR7, R13, 0x2, P3 ;  /* 0x00000007161b7c11 */ /* 0x000fe400098f140d */
[----:B------:R-:W-:Y:S02]  /*04f0*/  CS2R R12, SRZ ;  /* 0x00000000000c7805 */ /* 0x000fe4000001ff00 */
[----:B------:R-:W-:Y:S02]  /*0500*/  ISETP.GT.AND P3, PT, R17, 0x3f, PT ;  /* 0x0000003f1100780c */ /* 0x000fe40003f64270 */
[C---:B------:R-:W-:Y:S02]  /*0510*/  LEA R22, P4, R18.reuse, UR6, 0x2 ;  /* 0x0000000612167c11 */ /* 0x040fe4000f8810ff */
[----:B------:R0:W5:Y:S02]  /*0520*/  @P0 LDG.E.128 R12, desc[UR4][R26.64+-0x100000] ;  /* 0xf00000041a0c0981 */ /* 0x000164000c1e1d00 */
[----:B------:R-:W-:-:S02]  /*0530*/  LEA.HI.X R23, R18, UR7, R19, 0x2, P4 ;  /* 0x0000000712177c11 */ /* 0x000fc4000a0f1413 */
[----:B------:R-:W-:Y:S01]  /*0540*/  CS2R R18, SRZ ;  /* 0x0000000000127805 */ /* 0x000fe2000001ff00 */
[----:B0-----:R-:W0:Y:S01]  /*0550*/  LDC.64 R26, c[0x0][0x228] ;  /* 0x00008a00ff1a7b82 */ /* 0x001e220000000a00 */
[----:B--2---:R-:W-:Y:S02]  /*0560*/  SEL R4, R4, RZ, !P2 ;  /* 0x000000ff04047207 */ /* 0x004fe40005000000 */
[----:B---3--:R-:W-:-:S05]  /*0570*/  SEL R17, R16, RZ, !P2 ;  /* 0x000000ff10117207 */ /* 0x008fca0005000000 */
[----:B------:R-:W-:Y:S01]  /*0580*/  FADD R4, R4, R17 ;  /* 0x0000001104047221 */ /* 0x000fe20000000000 */
[----:B------:R-:W-:-:S06]  /*0590*/  CS2R R16, SRZ ;  /* 0x0000000000107805 */ /* 0x000fcc000001ff00 */
[----:B------:R1:W2:Y:S01]  /*05a0*/  @P3 LDG.E.128 R16, desc[UR4][R22.64+-0x100000] ;  /* 0xf000000416103981 */ /* 0x0002a2000c1e1d00 */
[----:B------:R-:W-:Y:S02]  /*05b0*/  SEL R29, R5, RZ, !P2 ;  /* 0x000000ff051d7207 */ /* 0x000fe40005000000 */
[----:B------:R-:W-:Y:S02]  /*05c0*/  SEL R6, R6, RZ, !P2 ;  /* 0x000000ff06067207 */ /* 0x000fe40005000000 */
[----:B------:R-:W-:Y:S02]  /*05d0*/  SEL R5, R7, RZ, !P2 ;  /* 0x000000ff07057207 */ /* 0x000fe40005000000 */
[----:B----4-:R-:W-:Y:S02]  /*05e0*/  SEL R24, R24, RZ, !P2 ;  /* 0x000000ff18187207 */ /* 0x010fe40005000000 */
[----:B-----5:R-:W-:Y:S02]  /*05f0*/  SEL R25, R25, RZ, !P2 ;  /* 0x000000ff19197207 */ /* 0x020fe40005000000 */
[----:B------:R-:W-:Y:S01]  /*0600*/  SEL R28, R28, RZ, !P2 ;  /* 0x000000ff1c1c7207 */ /* 0x000fe20005000000 */
[----:B------:R-:W-:-:S02]  /*0610*/  FADD R7, R29, R24 ;  /* 0x000000181d077221 */ /* 0x000fc40000000000 */
[----:B------:R-:W-:Y:S02]  /*0620*/  FADD R6, R6, R25 ;  /* 0x0000001906067221 */ /* 0x000fe40000000000 */
[----:B------:R-:W-:Y:S01]  /*0630*/  FADD R5, R5, R28 ;  /* 0x0000001c05057221 */ /* 0x000fe20000000000 */
[----:B0-----:R-:W-:Y:S01]  /*0640*/  IMAD.WIDE R26, R21, 0x4, R26 ;  /* 0x00000004151a7825 */ /* 0x001fe200078e021a */
[----:B------:R-:W-:Y:S02]  /*0650*/  SEL R2, R2, RZ, !P1 ;  /* 0x000000ff02027207 */ /* 0x000fe40004800000 */
[----:B------:R-:W-:Y:S02]  /*0660*/  SEL R8, R8, RZ, !P1 ;  /* 0x000000ff08087207 */ /* 0x000fe40004800000 */
[----:B------:R-:W-:Y:S02]  /*0670*/  SEL R9, R9, RZ, !P1 ;  /* 0x000000ff09097207 */ /* 0x000fe40004800000 */
[----:B------:R-:W-:-:S02]  /*0680*/  SEL R10, R10, RZ, !P1 ;  /* 0x000000ff0a0a7207 */ /* 0x000fc40004800000 */
[----:B------:R-:W-:-:S05]  /*0690*/  SEL R11, R11, RZ, !P1 ;  /* 0x000000ff0b0b7207 */ /* 0x000fca0004800000 */
[----:B------:R-:W-:Y:S01]  /*06a0*/  FADD R11, R11, R2 ;  /* 0x000000020b0b7221 */ /* 0x000fe20000000000 */
[----:B-1----:R-:W-:Y:S02]  /*06b0*/  SEL R23, R12, RZ, P0 ;  /* 0x000000ff0c177207 */ /* 0x002fe40000000000 */
[----:B------:R-:W-:Y:S02]  /*06c0*/  SEL R22, R13, RZ, P0 ;  /* 0x000000ff0d167207 */ /* 0x000fe40000000000 */
[----:B------:R-:W-:Y:S02]  /*06d0*/  SEL R12, R3, RZ, !P1 ;  /* 0x000000ff030c7207 */ /* 0x000fe40004800000 */
[----:B------:R-:W-:Y:S02]  /*06e0*/  SEL R13, R20, RZ, !P1 ;  /* 0x000000ff140d7207 */ /* 0x000fe40004800000 */
[----:B------:R-:W-:Y:S02]  /*06f0*/  SEL R3, R0, RZ, !P1 ;  /* 0x000000ff00037207 */ /* 0x000fe40004800000 */
[----:B------:R-:W-:-:S02]  /*0700*/  SEL R25, R14, RZ, P0 ;  /* 0x000000ff0e197207 */ /* 0x000fc40000000000 */
[----:B------:R-:W-:Y:S01]  /*0710*/  SEL R24, R15, RZ, P0 ;  /* 0x000000ff0f187207 */ /* 0x000fe20000000000 */
[----:B------:R-:W-:Y:S01]  /*0720*/  FADD R8, R8, R13 ;  /* 0x0000000d08087221 */ /* 0x000fe20000000000 */
[----:B------:R-:W-:Y:S01]  /*0730*/  FADD R9, R9, R12 ;  /* 0x0000000c09097221 */ /* 0x000fe20000000000 */
[----:B------:R-:W-:Y:S01]  /*0740*/  FADD R10, R10, R3 ;  /* 0x000000030a0a7221 */ /* 0x000fe20000000000 */
[----:B------:R-:W-:Y:S02]  /*0750*/  SEL R12, R4, R23, !P2 ;  /* 0x00000017040c7207 */ /* 0x000fe40005000000 */
[----:B------:R-:W-:Y:S02]  /*0760*/  SEL R13, R7, R22, !P2 ;  /* 0x00000016070d7207 */ /* 0x000fe40005000000 */
[----:B------:R-:W-:Y:S02]  /*0770*/  SEL R14, R6, R25, !P2 ;  /* 0x00000019060e7207 */ /* 0x000fe40005000000 */
[----:B------:R-:W-:-:S05]  /*0780*/  SEL R15, R5, R24, !P2 ;  /* 0x00000018050f7207 */ /* 0x000fca0005000000 */
[----:B------:R-:W-:Y:S01]  /*0790*/  STG.E.128 desc[UR4][R26.64], R12 ;  /* 0x0000000c1a007986 */ /* 0x000fe2000c101d04 */
[----:B--2---:R-:W-:Y:S02]  /*07a0*/  @P1 SEL R8, R16, RZ, P3 ;  /* 0x000000ff10081207 */ /* 0x004fe40001800000 */
[----:B------:R-:W-:Y:S02]  /*07b0*/  @P1 SEL R9, R17, RZ, P3 ;  /* 0x000000ff11091207 */ /* 0x000fe40001800000 */
[----:B------:R-:W-:Y:S02]  /*07c0*/  @P1 SEL R10, R18, RZ, P3 ;  /* 0x000000ff120a1207 */ /* 0x000fe40001800000 */
[----:B------:R-:W-:-:S05]  /*07d0*/  @P1 SEL R11, R19, RZ, P3 ;  /* 0x000000ff130b1207 */ /* 0x000fca0001800000 */
[----:B------:R-:W-:Y:S01]  /*07e0*/  STG.E.128 desc[UR4][R26.64+0x800], R8 ;  /* 0x000800081a007986 */ /* 0x000fe2000c101d04 */
[----:B------:R-:W-:Y:S05]  /*07f0*/  EXIT ;  /* 0x000000000000794d */ /* 0x000fea0003800000 */
.L_x_0:
[----:B------:R-:W-:-:S00]  /*0800*/  BRA `(.L_x_0) ;  /* 0xfffffffc00fc7947 */ /* 0x000fc0000383ffff */
[----:B------:R-:W-:-:S00]  /*0810*/  NOP ;  /* 0x0000000000007918 */ /* 0x000fc00000000000 */
        /* <DEDUP_REMOVED lines=14> */
.L_x_1:


//--------------------- .nv.constant0.triton_poi_fused_cat_12 --------------------------
	.section	.nv.constant0.triton_poi_fused_cat_12,"a",@progbits
	.sectionflags	@""
	.align	4
.nv.constant0.triton_poi_fused_cat_12:
	.zero		564
